//
// Generated by NVIDIA NVVM Compiler
//
// Compiler Build ID: CL-36424714
// Cuda compilation tools, release 13.0, V13.0.88
// Based on NVVM 20.0.0
//

.version 9.0
.target sm_100
.address_size 64

	// .globl	_Z5helloPiii
.extern .func  (.param .b32 func_retval0) vprintf
(
	.param .b64 vprintf_param_0,
	.param .b64 vprintf_param_1
)
;
.global .align 1 .b8 $str[63] = {98, 108, 111, 99, 107, 58, 32, 40, 37, 100, 44, 32, 37, 100, 41, 44, 32, 116, 104, 114, 101, 97, 100, 58, 32, 40, 37, 100, 44, 32, 37, 100, 41, 44, 32, 105, 110, 100, 101, 120, 58, 32, 40, 37, 100, 44, 32, 37, 100, 41, 44, 32, 118, 97, 108, 117, 101, 58, 32, 37, 100, 10};

.visible .entry _Z5helloPiii(
	.param .u64 .ptr .align 1 _Z5helloPiii_param_0,
	.param .u32 _Z5helloPiii_param_1,
	.param .u32 _Z5helloPiii_param_2
)
{
	.local .align 8 .b8 	__local_depot0[32];
	.reg .b64 	%SP;
	.reg .b64 	%SPL;
	.reg .pred 	%p<4>;
	.reg .b32 	%r<15>;
	.reg .b64 	%rd<9>;

	mov.u64 	%SPL, __local_depot0;
	cvta.local.u64 	%SP, %SPL;
	ld.param.u64 	%rd1, [_Z5helloPiii_param_0];
	ld.param.u32 	%r8, [_Z5helloPiii_param_1];
	ld.param.u32 	%r7, [_Z5helloPiii_param_2];
	mov.u32 	%r1, %ctaid.y;
	mov.u32 	%r9, %ntid.y;
	mov.u32 	%r2, %tid.y;
	mad.lo.s32 	%r3, %r1, %r9, %r2;
	mov.u32 	%r4, %ctaid.x;
	mov.u32 	%r10, %ntid.x;
	mov.u32 	%r5, %tid.x;
	mad.lo.s32 	%r6, %r4, %r10, %r5;
	setp.ge.s32 	%p1, %r3, %r8;
	setp.ge.s32 	%p2, %r6, %r7;
	or.pred  	%p3, %p1, %p2;
	@%p3 bra 	$L__BB0_2;
	add.u64 	%rd2, %SP, 0;
	add.u64 	%rd3, %SPL, 0;
	cvta.to.global.u64 	%rd4, %rd1;
	mad.lo.s32 	%r11, %r7, %r3, %r6;
	mul.wide.s32 	%rd5, %r11, 4;
	add.s64 	%rd6, %rd4, %rd5;
	ld.global.u32 	%r12, [%rd6];
	st.local.v2.u32 	[%rd3], {%r4, %r1};
	st.local.v2.u32 	[%rd3+8], {%r5, %r2};
	st.local.v2.u32 	[%rd3+16], {%r3, %r6};
	st.local.u32 	[%rd3+24], %r12;
	mov.u64 	%rd7, $str;
	cvta.global.u64 	%rd8, %rd7;
	{ // callseq 0, 0
	.param .b64 param0;
	st.param.b64 	[param0], %rd8;
	.param .b64 param1;
	st.param.b64 	[param1], %rd2;
	.param .b32 retval0;
	call.uni (retval0), 
	vprintf, 
	(
	param0, 
	param1
	);
	ld.param.b32 	%r13, [retval0];
	} // callseq 0
$L__BB0_2:
	ret;

}


// ===== COMPILED SASS (sm_100) =====

	.target	sm_100

	.elftype	@"ET_EXEC"


//--------------------- .note.nv.tkinfo           --------------------------
	.section	.note.nv.tkinfo,"",@"SHT_NOTE"
	.sectionflags	@"SHF_NOTE_NV_TKINFO"
	.tkinfo
        /*0018*/ 	.word	0x00000002
        /*0030*/ 	.string	""
        /*0030*/ 	.string	"ptxas"
        /*0030*/ 	.string	"Cuda compilation tools, release 13.0, V13.0.88"
        /*0030*/ 	.string	"Build cuda_13.0.r13.0/compiler.36424714_0"
        /*0030*/ 	.string	"-arch sm_100 -m 64 "



//--------------------- .note.nv.cuinfo           --------------------------
	.section	.note.nv.cuinfo,"",@"SHT_NOTE"
	.sectionflags	@"SHF_NOTE_NV_CUINFO"
        /*0018*/ 	.short	0x0002
        /*001a*/ 	.short	0x0064
        /*001c*/ 	.short	0x0082
	.zero		2


//--------------------- .nv.info                  --------------------------
	.section	.nv.info,"",@"SHT_CUDA_INFO"
	.align	4


	//----- nvinfo : EIATTR_REGCOUNT
	.align		4
        /*0000*/ 	.byte	0x04, 0x2f
        /*0002*/ 	.short	(.L_2 - .L_1)
	.align		4
.L_1:
        /*0004*/ 	.word	index@(_Z5helloPiii)
        /*0008*/ 	.word	0x00000018


	//----- nvinfo : EIATTR_FRAME_SIZE
	.align		4
.L_2:
        /*000c*/ 	.byte	0x04, 0x11
        /*000e*/ 	.short	(.L_4 - .L_3)
	.align		4
.L_3:
        /*0010*/ 	.word	index@(_Z5helloPiii)
        /*0014*/ 	.word	0x00000020


	//----- nvinfo : EIATTR_MIN_STACK_SIZE
	.align		4
.L_4:
        /*0018*/ 	.byte	0x04, 0x12
        /*001a*/ 	.short	(.L_6 - .L_5)
	.align		4
.L_5:
        /*001c*/ 	.word	index@(_Z5helloPiii)
        /*0020*/ 	.word	0x00000020
.L_6:


//--------------------- .nv.compat                --------------------------
	.section	.nv.compat,"",@"SHT_CUDA_COMPAT_INFO"
	.align	4
        /*0000*/ 	.byte	0x02, 0x09, 0x00, 0x00, 0x02, 0x02, 0x01, 0x00, 0x02, 0x05, 0x05, 0x00, 0x03, 0x07, 0x01, 0x01
        /*0010*/ 	.byte	0x02, 0x03, 0x00, 0x00, 0x02, 0x06, 0x01, 0x00, 0x04, 0x0b, 0x08, 0x00, 0x09, 0x00, 0x00, 0x00
        /*0020*/ 	.byte	0x00, 0x00, 0x00, 0x00


//--------------------- .nv.info._Z5helloPiii     --------------------------
	.section	.nv.info._Z5helloPiii,"",@"SHT_CUDA_INFO"
	.sectionflags	@""
	.align	4


	//----- nvinfo : EIATTR_CUDA_API_VERSION
	.align		4
        /*0000*/ 	.byte	0x04, 0x37
        /*0002*/ 	.short	(.L_8 - .L_7)
.L_7:
        /*0004*/ 	.word	0x00000082


	//----- nvinfo : EIATTR_KPARAM_INFO
	.align		4
.L_8:
        /*0008*/ 	.byte	0x04, 0x17
        /*000a*/ 	.short	(.L_10 - .L_9)
.L_9:
        /*000c*/ 	.word	0x00000000
        /*0010*/ 	.short	0x0002
        /*0012*/ 	.short	0x000c
        /*0014*/ 	.byte	0x00, 0xf0, 0x11, 0x00


	//----- nvinfo : EIATTR_KPARAM_INFO
	.align		4
.L_10:
        /*0018*/ 	.byte	0x04, 0x17
        /*001a*/ 	.short	(.L_12 - .L_11)
.L_11:
        /*001c*/ 	.word	0x00000000
        /*0020*/ 	.short	0x0001
        /*0022*/ 	.short	0x0008
        /*0024*/ 	.byte	0x00, 0xf0, 0x11, 0x00


	//----- nvinfo : EIATTR_KPARAM_INFO
	.align		4
.L_12:
        /*0028*/ 	.byte	0x04, 0x17
        /*002a*/ 	.short	(.L_14 - .L_13)
.L_13:
        /*002c*/ 	.word	0x00000000
        /*0030*/ 	.short	0x0000
        /*0032*/ 	.short	0x0000
        /*0034*/ 	.byte	0x00, 0xf5, 0x21, 0x00


	//----- nvinfo : EIATTR_SPARSE_MMA_MASK
	.align		4
.L_14:
        /*0038*/ 	.byte	0x03, 0x50
        /*003a*/ 	.short	0x0000


	//----- nvinfo : EIATTR_MAXREG_COUNT
	.align		4
        /*003c*/ 	.byte	0x03, 0x1b
        /*003e*/ 	.short	0x00ff


	//----- nvinfo : EIATTR_EXTERNS
	.align		4
        /*0040*/ 	.byte	0x04, 0x0f
        /*0042*/ 	.short	(.L_16 - .L_15)


	//   ....[0]....
	.align		4
.L_15:
        /*0044*/ 	.word	index@(vprintf)


	//----- nvinfo : EIATTR_MERCURY_ISA_VERSION
	.align		4
.L_16:
        /*0048*/ 	.byte	0x03, 0x5f
        /*004a*/ 	.short	0x0101


	//----- nvinfo : EIATTR_VRC_CTA_INIT_COUNT
	.align		4
        /*004c*/ 	.byte	0x02, 0x4a
	.zero		1
	.zero		1


	//----- nvinfo : EIATTR_SYSCALL_OFFSETS
	.align		4
        /*0050*/ 	.byte	0x04, 0x46
        /*0052*/ 	.short	(.L_18 - .L_17)


	//   ....[0]....
.L_17:
        /*0054*/ 	.word	0x00000210


	//----- nvinfo : EIATTR_EXIT_INSTR_OFFSETS
	.align		4
.L_18:
        /*0058*/ 	.byte	0x04, 0x1c
        /*005a*/ 	.short	(.L_20 - .L_19)


	//   ....[0]....
.L_19:
        /*005c*/ 	.word	0x00000110


	//   ....[1]....
        /*0060*/ 	.word	0x00000220


	//----- nvinfo : EIATTR_CRS_STACK_SIZE
	.align		4
.L_20:
        /*0064*/ 	.byte	0x04, 0x1e
        /*0066*/ 	.short	(.L_22 - .L_21)
.L_21:
        /*0068*/ 	.word	0x00000000


	//----- nvinfo : EIATTR_CBANK_PARAM_SIZE
	.align		4
.L_22:
        /*006c*/ 	.byte	0x03, 0x19
        /*006e*/ 	.short	0x0010


	//----- nvinfo : EIATTR_PARAM_CBANK
	.align		4
        /*0070*/ 	.byte	0x04, 0x0a
        /*0072*/ 	.short	(.L_24 - .L_23)
	.align		4
.L_23:
        /*0074*/ 	.word	index@(.nv.constant0._Z5helloPiii)
        /*0078*/ 	.short	0x0380
        /*007a*/ 	.short	0x0010


	//----- nvinfo : EIATTR_SW_WAR
	.align		4
.L_24:
        /*007c*/ 	.byte	0x04, 0x36
        /*007e*/ 	.short	(.L_26 - .L_25)
.L_25:
        /*0080*/ 	.word	0x00000008
.L_26:


//--------------------- .nv.callgraph             --------------------------
	.section	.nv.callgraph,"",@"SHT_CUDA_CALLGRAPH"
	.align	4
	.sectionentsize	8
	.align		4
        /*0000*/ 	.word	0x00000000
	.align		4
        /*0004*/ 	.word	0xffffffff
	.align		4
        /*0008*/ 	.word	index@(_Z5helloPiii)
	.align		4
        /*000c*/ 	.word	index@(vprintf)
	.align		4
        /*0010*/ 	.word	0x00000000
	.align		4
        /*0014*/ 	.word	0xfffffffe
	.align		4
        /*0018*/ 	.word	0x00000000
	.align		4
        /*001c*/ 	.word	0xfffffffd
	.align		4
        /*0020*/ 	.word	0x00000000
	.align		4
        /*0024*/ 	.word	0xfffffffc


//--------------------- .nv.constant4             --------------------------
	.section	.nv.constant4,"a",@progbits
	.align	8
	.align		8
.nv.constant4:
        /*0000*/ 	.dword	vprintf
	.align		8
        /*0008*/ 	.dword	$str


//--------------------- .text._Z5helloPiii        --------------------------
	.section	.text._Z5helloPiii,"ax",@progbits
	.align	128
        .global         _Z5helloPiii
        .type           _Z5helloPiii,@function
        .size           _Z5helloPiii,(.L_x_2 - _Z5helloPiii)
        .other          _Z5helloPiii,@"STO_CUDA_ENTRY STV_DEFAULT"
_Z5helloPiii:
.text._Z5helloPiii:
[----:B------:R-:W0:Y:S01]  /*0000*/  LDC R1, c[0x0][0x37c] ;  /* 0x0000df00ff017b82 */ /* 0x000e220000000800 */
[----:B------:R-:W1:Y:S01]  /*0010*/  S2R R12, SR_CTAID.X ;  /* 0x00000000000c7919 */ /* 0x000e620000002500 */
[----:B------:R-:W2:Y:S01]  /*0020*/  LDCU UR5, c[0x0][0x2fc] ;  /* 0x00005f80ff0577ac */ /* 0x000ea20008000800 */
[----:B0-----:R-:W-:Y:S01]  /*0030*/  VIADD R1, R1, 0xffffffe0 ;  /* 0xffffffe001017836 */ /* 0x001fe20000000000 */
[----:B------:R-:W1:Y:S01]  /*0040*/  S2R R14, SR_TID.X ;  /* 0x00000000000e7919 */ /* 0x000e620000002100 */
[----:B------:R-:W0:Y:S01]  /*0050*/  LDCU UR6, c[0x0][0x364] ;  /* 0x00006c80ff0677ac */ /* 0x000e220008000800 */
[----:B------:R-:W0:Y:S01]  /*0060*/  S2R R13, SR_CTAID.Y ;  /* 0x00000000000d7919 */ /* 0x000e220000002600 */
[----:B------:R-:W1:Y:S01]  /*0070*/  LDCU UR7, c[0x0][0x360] ;  /* 0x00006c00ff0777ac */ /* 0x000e620008000800 */
[----:B------:R-:W0:Y:S01]  /*0080*/  S2R R15, SR_TID.Y ;  /* 0x00000000000f7919 */ /* 0x000e220000002200 */
[----:B------:R-:W3:Y:S01]  /*0090*/  LDCU.64 UR8, c[0x0][0x388] ;  /* 0x00007100ff0877ac */ /* 0x000ee20008000a00 */
[----:B------:R-:W4:Y:S02]  /*00a0*/  LDCU UR4, c[0x0][0x2f8] ;  /* 0x00005f00ff0477ac */ /* 0x000f240008000800 */
[----:B----4-:R-:W-:Y:S01]  /*00b0*/  IADD3 R6, P1, PT, R1, UR4, RZ ;  /* 0x0000000401067c10 */ /* 0x010fe2000ff3e0ff */
[----:B-1----:R-:W-:-:S04]  /*00c0*/  IMAD R3, R12, UR7, R14 ;  /* 0x000000070c037c24 */ /* 0x002fc8000f8e020e */
[----:B--2---:R-:W-:Y:S01]  /*00d0*/  IMAD.X R7, RZ, RZ, UR5, P1 ;  /* 0x00000005ff077e24 */ /* 0x004fe200088e06ff */
[----:B---3--:R-:W-:Y:S01]  /*00e0*/  ISETP.GE.AND P0, PT, R3, UR9, PT ;  /* 0x0000000903007c0c */ /* 0x008fe2000bf06270 */
[----:B0-----:R-:W-:-:S05]  /*00f0*/  IMAD R2, R13, UR6, R15 ;  /* 0x000000060d027c24 */ /* 0x001fca000f8e020f */
[----:B------:R-:W-:-:S13]  /*0100*/  ISETP.GE.OR P0, PT, R2, UR8, P0 ;  /* 0x0000000802007c0c */ /* 0x000fda0008706670 */
[----:B------:R-:W-:Y:S05]  /*0110*/  @P0 EXIT ;  /* 0x000000000000094d */ /* 0x000fea0003800000 */
[----:B------:R-:W0:Y:S01]  /*0120*/  LDC.64 R8, c[0x0][0x380] ;  /* 0x0000e000ff087b82 */ /* 0x000e220000000a00 */
[----:B------:R-:W1:Y:S01]  /*0130*/  LDCU.64 UR4, c[0x0][0x358] ;  /* 0x00006b00ff0477ac */ /* 0x000e620008000a00 */
[----:B------:R-:W-:-:S04]  /*0140*/  IMAD R5, R2, UR9, R3 ;  /* 0x0000000902057c24 */ /* 0x000fc8000f8e0203 */
[----:B0-----:R-:W-:-:S06]  /*0150*/  IMAD.WIDE R8, R5, 0x4, R8 ;  /* 0x0000000405087825 */ /* 0x001fcc00078e0208 */
[----:B-1----:R-:W2:Y:S01]  /*0160*/  LDG.E R8, desc[UR4][R8.64] ;  /* 0x0000000408087981 */ /* 0x002ea2000c1e1900 */
[----:B------:R-:W-:Y:S01]  /*0170*/  MOV R0, 0x0 ;  /* 0x0000000000007802 */ /* 0x000fe20000000f00 */
[----:B------:R-:W0:Y:S02]  /*0180*/  LDCU.64 UR4, c[0x4][0x8] ;  /* 0x01000100ff0477ac */ /* 0x000e240008000a00 */
[----:B------:R1:W-:Y:S01]  /*0190*/  STL.64 [R1], R12 ;  /* 0x0000000c01007387 */ /* 0x0003e20000100a00 */
[----:B------:R1:W3:Y:S03]  /*01a0*/  LDC.64 R10, c[0x4][R0] ;  /* 0x01000000000a7b82 */ /* 0x0002e60000000a00 */
[----:B------:R1:W-:Y:S04]  /*01b0*/  STL.64 [R1+0x8], R14 ;  /* 0x0000080e01007387 */ /* 0x0003e80000100a00 */
[----:B------:R1:W-:Y:S01]  /*01c0*/  STL.64 [R1+0x10], R2 ;  /* 0x0000100201007387 */ /* 0x0003e20000100a00 */
[----:B0-----:R-:W-:-:S02]  /*01d0*/  MOV R4, UR4 ;  /* 0x0000000400047c02 */ /* 0x001fc40008000f00 */
[----:B------:R-:W-:Y:S01]  /*01e0*/  MOV R5, UR5 ;  /* 0x0000000500057c02 */ /* 0x000fe20008000f00 */
[----:B--23--:R1:W-:Y:S06]  /*01f0*/  STL [R1+0x18], R8 ;  /* 0x0000180801007387 */ /* 0x00c3ec0000100800 */
[----:B------:R-:W-:-:S07]  /*0200*/  LEPC R20, `(.L_x_0) ;  /* 0x000000001014794e */ /* 0x000fce0000000000 */
[----:B-1----:R-:W-:Y:S05]  /*0210*/  CALL.ABS.NOINC R10 ;  /* 0x000000000a007343 */ /* 0x002fea0003c00000 */
.L_x_0:
[----:B------:R-:W-:Y:S05]  /*0220*/  EXIT ;  /* 0x000000000000794d */ /* 0x000fea0003800000 */
.L_x_1:
[----:B------:R-:W-:-:S00]  /*0230*/  BRA `(.L_x_1) ;  /* 0xfffffffc00fc7947 */ /* 0x000fc0000383ffff */
[----:B------:R-:W-:-:S00]  /*0240*/  NOP ;  /* 0x0000000000007918 */ /* 0x000fc00000000000 */
        /* <DEDUP_REMOVED lines=11> */
.L_x_2:


//--------------------- .nv.global.init           --------------------------
	.section	.nv.global.init,"aw",@progbits
.nv.global.init:
	.type		$str,@object
	.size		$str,(.L_0 - $str)
$str:
        /*0000*/ 	.byte	0x62, 0x6c, 0x6f, 0x63, 0x6b, 0x3a, 0x20, 0x28, 0x25, 0x64, 0x2c, 0x20, 0x25, 0x64, 0x29, 0x2c
        /*0010*/ 	.byte	0x20, 0x74, 0x68, 0x72, 0x65, 0x61, 0x64, 0x3a, 0x20, 0x28, 0x25, 0x64, 0x2c, 0x20, 0x25, 0x64
        /*0020*/ 	.byte	0x29, 0x2c, 0x20, 0x69, 0x6e, 0x64, 0x65, 0x78, 0x3a, 0x20, 0x28, 0x25, 0x64, 0x2c, 0x20, 0x25
        /*0030*/ 	.byte	0x64, 0x29, 0x2c, 0x20, 0x76, 0x61, 0x6c, 0x75, 0x65, 0x3a, 0x20, 0x25, 0x64, 0x0a, 0x00
.L_0:


//--------------------- .nv.shared.reserved.0     --------------------------
	.section	.nv.shared.reserved.0,"aw",@nobits
	.weak		__nv_reservedSMEM_offset_0_alias
	.size		__nv_reservedSMEM_offset_0_alias, 0, 64
	.other		__nv_reservedSMEM_offset_0_alias,@"STO_CUDA_RESERVED_SHARED STV_DEFAULT"
__nv_reservedSMEM_offset_0_alias:
	.zero		0
	.zero		64


//--------------------- .nv.constant0._Z5helloPiii --------------------------
	.section	.nv.constant0._Z5helloPiii,"a",@progbits
	.sectionflags	@""
	.align	4
.nv.constant0._Z5helloPiii:
	.zero		912


//--------------------- SYMBOLS --------------------------

	.type		.nv.reservedSmem.offset0,@object
	.size		.nv.reservedSmem.offset0,0x4
	.type		vprintf,@function
